//
// Generated by NVIDIA NVVM Compiler
//
// Compiler Build ID: CL-36424714
// Cuda compilation tools, release 13.0, V13.0.88
// Based on NVVM 20.0.0
//

.version 9.0
.target sm_100
.address_size 64

	// .globl	vecAddProxy
.global .align 4 .u32 finished;
// _ZZ11vecAddProxyE9terminate has been demoted
// _ZZ11vecAddProxyE5index has been demoted

.visible .entry vecAddProxy(
	.param .u64 .ptr .align 1 vecAddProxy_param_0,
	.param .u64 .ptr .align 1 vecAddProxy_param_1,
	.param .u32 vecAddProxy_param_2,
	.param .u32 vecAddProxy_param_3,
	.param .u32 vecAddProxy_param_4,
	.param .align 4 .b8 vecAddProxy_param_5[12],
	.param .u32 vecAddProxy_param_6
)
{
	.reg .pred 	%p<14>;
	.reg .b16 	%rs<5>;
	.reg .b32 	%r<30>;
	.reg .b64 	%rd<8>;
	// demoted variable
	.shared .align 1 .u8 _ZZ11vecAddProxyE9terminate;
	// demoted variable
	.shared .align 4 .u32 _ZZ11vecAddProxyE5index;
	ld.param.u64 	%rd3, [vecAddProxy_param_0];
	ld.param.u32 	%r1, [vecAddProxy_param_5];
	ld.param.u64 	%rd4, [vecAddProxy_param_1];
	ld.param.u32 	%r13, [vecAddProxy_param_2];
	ld.param.u32 	%r14, [vecAddProxy_param_3];
	ld.param.u32 	%r15, [vecAddProxy_param_4];
	ld.param.u32 	%r16, [vecAddProxy_param_6];
	mov.u32 	%r2, %tid.x;
	mov.u32 	%r17, %tid.y;
	mov.u32 	%r18, %tid.z;
	or.b32  	%r19, %r17, %r18;
	or.b32  	%r3, %r19, %r2;
	setp.ne.s32 	%p1, %r3, 0;
	@%p1 bra 	$L__BB0_2;
	// begin inline asm
	mov.u32 %r20, %smid;
	// end inline asm
	setp.lt.s32 	%p2, %r20, %r14;
	setp.ge.s32 	%p3, %r20, %r15;
	or.pred  	%p4, %p2, %p3;
	selp.u16 	%rs1, 1, 0, %p4;
	st.shared.u8 	[_ZZ11vecAddProxyE9terminate], %rs1;
$L__BB0_2:
	bar.sync 	0;
	ld.shared.u8 	%rs2, [_ZZ11vecAddProxyE9terminate];
	setp.ne.s16 	%p5, %rs2, 0;
	@%p5 bra 	$L__BB0_14;
	mov.b32 	%r21, 0;
	st.shared.u32 	[_ZZ11vecAddProxyE5index], %r21;
	setp.lt.s32 	%p6, %r16, 1;
	@%p6 bra 	$L__BB0_14;
	mov.u32 	%r4, %ntid.x;
	mul.lo.s32 	%r5, %r1, %r4;
	cvta.to.global.u64 	%rd1, %rd3;
	cvta.to.global.u64 	%rd2, %rd4;
$L__BB0_5:
	setp.ne.s32 	%p7, %r3, 0;
	@%p7 bra 	$L__BB0_8;
	atom.global.add.u32 	%r22, [finished], 10;
	st.shared.u32 	[_ZZ11vecAddProxyE5index], %r22;
	setp.lt.s32 	%p8, %r22, %r16;
	@%p8 bra 	$L__BB0_8;
	mov.b16 	%rs3, 1;
	st.shared.u8 	[_ZZ11vecAddProxyE9terminate], %rs3;
$L__BB0_8:
	bar.sync 	0;
	ld.shared.u8 	%rs4, [_ZZ11vecAddProxyE9terminate];
	setp.ne.s16 	%p9, %rs4, 0;
	@%p9 bra 	$L__BB0_14;
	ld.shared.u32 	%r28, [_ZZ11vecAddProxyE5index];
	setp.le.s32 	%p10, %r16, %r28;
	@%p10 bra 	$L__BB0_14;
	add.s32 	%r23, %r28, 10;
	min.s32 	%r7, %r23, %r16;
$L__BB0_11:
	rem.u32 	%r24, %r28, %r1;
	mad.lo.s32 	%r29, %r24, %r4, %r2;
	setp.ge.s32 	%p11, %r29, %r13;
	@%p11 bra 	$L__BB0_13;
$L__BB0_12:
	mul.wide.s32 	%rd5, %r29, 4;
	add.s64 	%rd6, %rd1, %rd5;
	ld.global.u32 	%r25, [%rd6];
	add.s64 	%rd7, %rd2, %rd5;
	ld.global.u32 	%r26, [%rd7];
	add.s32 	%r27, %r26, %r25;
	st.global.u32 	[%rd7], %r27;
	add.s32 	%r29, %r29, %r5;
	setp.lt.s32 	%p12, %r29, %r13;
	@%p12 bra 	$L__BB0_12;
$L__BB0_13:
	add.s32 	%r28, %r28, 1;
	setp.lt.s32 	%p13, %r28, %r7;
	@%p13 bra 	$L__BB0_11;
	bra.uni 	$L__BB0_5;
$L__BB0_14:
	ret;

}
	// .globl	vecAdd
.visible .entry vecAdd(
	.param .u64 .ptr .align 1 vecAdd_param_0,
	.param .u64 .ptr .align 1 vecAdd_param_1,
	.param .u32 vecAdd_param_2
)
{
	.reg .pred 	%p<7>;
	.reg .b32 	%r<46>;
	.reg .b64 	%rd<18>;

	ld.param.u64 	%rd3, [vecAdd_param_0];
	ld.param.u64 	%rd4, [vecAdd_param_1];
	ld.param.u32 	%r12, [vecAdd_param_2];
	cvta.to.global.u64 	%rd1, %rd4;
	cvta.to.global.u64 	%rd2, %rd3;
	mov.u32 	%r13, %nctaid.x;
	mov.u32 	%r14, %ntid.x;
	mul.lo.s32 	%r1, %r13, %r14;
	mov.u32 	%r15, %tid.x;
	mov.u32 	%r16, %ctaid.x;
	mad.lo.s32 	%r44, %r16, %r14, %r15;
	setp.ge.s32 	%p1, %r44, %r12;
	@%p1 bra 	$L__BB1_7;
	add.s32 	%r17, %r44, %r1;
	max.s32 	%r18, %r12, %r17;
	setp.lt.s32 	%p2, %r17, %r12;
	selp.u32 	%r19, 1, 0, %p2;
	add.s32 	%r20, %r17, %r19;
	sub.s32 	%r21, %r18, %r20;
	div.u32 	%r22, %r21, %r1;
	add.s32 	%r3, %r22, %r19;
	and.b32  	%r23, %r3, 3;
	setp.eq.s32 	%p3, %r23, 3;
	@%p3 bra 	$L__BB1_4;
	add.s32 	%r24, %r3, 1;
	and.b32  	%r25, %r24, 3;
	neg.s32 	%r42, %r25;
$L__BB1_3:
	.pragma "nounroll";
	mul.wide.s32 	%rd5, %r44, 4;
	add.s64 	%rd6, %rd1, %rd5;
	add.s64 	%rd7, %rd2, %rd5;
	ld.global.u32 	%r26, [%rd7];
	ld.global.u32 	%r27, [%rd6];
	add.s32 	%r28, %r27, %r26;
	st.global.u32 	[%rd6], %r28;
	add.s32 	%r44, %r44, %r1;
	add.s32 	%r42, %r42, 1;
	setp.ne.s32 	%p4, %r42, 0;
	@%p4 bra 	$L__BB1_3;
$L__BB1_4:
	setp.lt.u32 	%p5, %r3, 3;
	@%p5 bra 	$L__BB1_7;
	mul.wide.s32 	%rd11, %r1, 4;
	shl.b32 	%r41, %r1, 2;
$L__BB1_6:
	mul.wide.s32 	%rd8, %r44, 4;
	add.s64 	%rd9, %rd2, %rd8;
	ld.global.u32 	%r29, [%rd9];
	add.s64 	%rd10, %rd1, %rd8;
	ld.global.u32 	%r30, [%rd10];
	add.s32 	%r31, %r30, %r29;
	st.global.u32 	[%rd10], %r31;
	add.s64 	%rd12, %rd9, %rd11;
	ld.global.u32 	%r32, [%rd12];
	add.s64 	%rd13, %rd10, %rd11;
	ld.global.u32 	%r33, [%rd13];
	add.s32 	%r34, %r33, %r32;
	st.global.u32 	[%rd13], %r34;
	add.s64 	%rd14, %rd12, %rd11;
	ld.global.u32 	%r35, [%rd14];
	add.s64 	%rd15, %rd13, %rd11;
	ld.global.u32 	%r36, [%rd15];
	add.s32 	%r37, %r36, %r35;
	st.global.u32 	[%rd15], %r37;
	add.s64 	%rd16, %rd14, %rd11;
	ld.global.u32 	%r38, [%rd16];
	add.s64 	%rd17, %rd15, %rd11;
	ld.global.u32 	%r39, [%rd17];
	add.s32 	%r40, %r39, %r38;
	st.global.u32 	[%rd17], %r40;
	add.s32 	%r44, %r41, %r44;
	setp.lt.s32 	%p6, %r44, %r12;
	@%p6 bra 	$L__BB1_6;
$L__BB1_7:
	ret;

}


// ===== COMPILED SASS (sm_100) =====

	.target	sm_100

	.elftype	@"ET_EXEC"


//--------------------- .note.nv.tkinfo           --------------------------
	.section	.note.nv.tkinfo,"",@"SHT_NOTE"
	.sectionflags	@"SHF_NOTE_NV_TKINFO"
	.tkinfo
        /*0018*/ 	.word	0x00000002
        /*0030*/ 	.string	""
        /*0030*/ 	.string	"ptxas"
        /*0030*/ 	.string	"Cuda compilation tools, release 13.0, V13.0.88"
        /*0030*/ 	.string	"Build cuda_13.0.r13.0/compiler.36424714_0"
        /*0030*/ 	.string	"-arch sm_100 -m 64 "



//--------------------- .note.nv.cuinfo           --------------------------
	.section	.note.nv.cuinfo,"",@"SHT_NOTE"
	.sectionflags	@"SHF_NOTE_NV_CUINFO"
        /*0018*/ 	.short	0x0002
        /*001a*/ 	.short	0x0064
        /*001c*/ 	.short	0x0082
	.zero		2


//--------------------- .nv.info                  --------------------------
	.section	.nv.info,"",@"SHT_CUDA_INFO"
	.align	4


	//----- nvinfo : EIATTR_REGCOUNT
	.align		4
        /*0000*/ 	.byte	0x04, 0x2f
        /*0002*/ 	.short	(.L_2 - .L_1)
	.align		4
.L_1:
        /*0004*/ 	.word	index@(vecAddProxy)
        /*0008*/ 	.word	0x00000012


	//----- nvinfo : EIATTR_FRAME_SIZE
	.align		4
.L_2:
        /*000c*/ 	.byte	0x04, 0x11
        /*000e*/ 	.short	(.L_4 - .L_3)
	.align		4
.L_3:
        /*0010*/ 	.word	index@(vecAddProxy)
        /*0014*/ 	.word	0x00000000


	//----- nvinfo : EIATTR_REGCOUNT
	.align		4
.L_4:
        /*0018*/ 	.byte	0x04, 0x2f
        /*001a*/ 	.short	(.L_6 - .L_5)
	.align		4
.L_5:
        /*001c*/ 	.word	index@(vecAdd)
        /*0020*/ 	.word	0x00000018


	//----- nvinfo : EIATTR_FRAME_SIZE
	.align		4
.L_6:
        /*0024*/ 	.byte	0x04, 0x11
        /*0026*/ 	.short	(.L_8 - .L_7)
	.align		4
.L_7:
        /*0028*/ 	.word	index@(vecAdd)
        /*002c*/ 	.word	0x00000000


	//----- nvinfo : EIATTR_MIN_STACK_SIZE
	.align		4
.L_8:
        /*0030*/ 	.byte	0x04, 0x12
        /*0032*/ 	.short	(.L_10 - .L_9)
	.align		4
.L_9:
        /*0034*/ 	.word	index@(vecAdd)
        /*0038*/ 	.word	0x00000000


	//----- nvinfo : EIATTR_MIN_STACK_SIZE
	.align		4
.L_10:
        /*003c*/ 	.byte	0x04, 0x12
        /*003e*/ 	.short	(.L_12 - .L_11)
	.align		4
.L_11:
        /*0040*/ 	.word	index@(vecAddProxy)
        /*0044*/ 	.word	0x00000000
.L_12:


//--------------------- .nv.compat                --------------------------
	.section	.nv.compat,"",@"SHT_CUDA_COMPAT_INFO"
	.align	4
        /*0000*/ 	.byte	0x02, 0x09, 0x00, 0x00, 0x02, 0x02, 0x01, 0x00, 0x02, 0x05, 0x05, 0x00, 0x03, 0x07, 0x01, 0x01
        /*0010*/ 	.byte	0x02, 0x03, 0x00, 0x00, 0x02, 0x06, 0x01, 0x00, 0x04, 0x0b, 0x08, 0x00, 0x09, 0x00, 0x00, 0x00
        /*0020*/ 	.byte	0x00, 0x00, 0x00, 0x00


//--------------------- .nv.info.vecAdd           --------------------------
	.section	.nv.info.vecAdd,"",@"SHT_CUDA_INFO"
	.sectionflags	@""
	.align	4


	//----- nvinfo : EIATTR_CUDA_API_VERSION
	.align		4
        /*0000*/ 	.byte	0x04, 0x37
        /*0002*/ 	.short	(.L_14 - .L_13)
.L_13:
        /*0004*/ 	.word	0x00000082


	//----- nvinfo : EIATTR_KPARAM_INFO
	.align		4
.L_14:
        /*0008*/ 	.byte	0x04, 0x17
        /*000a*/ 	.short	(.L_16 - .L_15)
.L_15:
        /*000c*/ 	.word	0x00000000
        /*0010*/ 	.short	0x0002
        /*0012*/ 	.short	0x0010
        /*0014*/ 	.byte	0x00, 0xf0, 0x11, 0x00


	//----- nvinfo : EIATTR_KPARAM_INFO
	.align		4
.L_16:
        /*0018*/ 	.byte	0x04, 0x17
        /*001a*/ 	.short	(.L_18 - .L_17)
.L_17:
        /*001c*/ 	.word	0x00000000
        /*0020*/ 	.short	0x0001
        /*0022*/ 	.short	0x0008
        /*0024*/ 	.byte	0x00, 0xf5, 0x21, 0x00


	//----- nvinfo : EIATTR_KPARAM_INFO
	.align		4
.L_18:
        /*0028*/ 	.byte	0x04, 0x17
        /*002a*/ 	.short	(.L_20 - .L_19)
.L_19:
        /*002c*/ 	.word	0x00000000
        /*0030*/ 	.short	0x0000
        /*0032*/ 	.short	0x0000
        /*0034*/ 	.byte	0x00, 0xf5, 0x21, 0x00


	//----- nvinfo : EIATTR_SPARSE_MMA_MASK
	.align		4
.L_20:
        /*0038*/ 	.byte	0x03, 0x50
        /*003a*/ 	.short	0x0000


	//----- nvinfo : EIATTR_MAXREG_COUNT
	.align		4
        /*003c*/ 	.byte	0x03, 0x1b
        /*003e*/ 	.short	0x00ff


	//----- nvinfo : EIATTR_MERCURY_ISA_VERSION
	.align		4
        /*0040*/ 	.byte	0x03, 0x5f
        /*0042*/ 	.short	0x0101


	//----- nvinfo : EIATTR_VRC_CTA_INIT_COUNT
	.align		4
        /*0044*/ 	.byte	0x02, 0x4a
	.zero		1
	.zero		1


	//----- nvinfo : EIATTR_EXIT_INSTR_OFFSETS
	.align		4
        /*0048*/ 	.byte	0x04, 0x1c
        /*004a*/ 	.short	(.L_22 - .L_21)


	//   ....[0]....
.L_21:
        /*004c*/ 	.word	0x00000090


	//   ....[1]....
        /*0050*/ 	.word	0x00000380


	//   ....[2]....
        /*0054*/ 	.word	0x00000560


	//----- nvinfo : EIATTR_CRS_STACK_SIZE
	.align		4
.L_22:
        /*0058*/ 	.byte	0x04, 0x1e
        /*005a*/ 	.short	(.L_24 - .L_23)
.L_23:
        /*005c*/ 	.word	0x00000000


	//----- nvinfo : EIATTR_CBANK_PARAM_SIZE
	.align		4
.L_24:
        /*0060*/ 	.byte	0x03, 0x19
        /*0062*/ 	.short	0x0014


	//----- nvinfo : EIATTR_PARAM_CBANK
	.align		4
        /*0064*/ 	.byte	0x04, 0x0a
        /*0066*/ 	.short	(.L_26 - .L_25)
	.align		4
.L_25:
        /*0068*/ 	.word	index@(.nv.constant0.vecAdd)
        /*006c*/ 	.short	0x0380
        /*006e*/ 	.short	0x0014


	//----- nvinfo : EIATTR_SW_WAR
	.align		4
.L_26:
        /*0070*/ 	.byte	0x04, 0x36
        /*0072*/ 	.short	(.L_28 - .L_27)
.L_27:
        /*0074*/ 	.word	0x00000008
.L_28:


//--------------------- .nv.info.vecAddProxy      --------------------------
	.section	.nv.info.vecAddProxy,"",@"SHT_CUDA_INFO"
	.sectionflags	@""
	.align	4


	//----- nvinfo : EIATTR_CUDA_API_VERSION
	.align		4
        /*0000*/ 	.byte	0x04, 0x37
        /*0002*/ 	.short	(.L_30 - .L_29)
.L_29:
        /*0004*/ 	.word	0x00000082


	//----- nvinfo : EIATTR_KPARAM_INFO
	.align		4
.L_30:
        /*0008*/ 	.byte	0x04, 0x17
        /*000a*/ 	.short	(.L_32 - .L_31)
.L_31:
        /*000c*/ 	.word	0x00000000
        /*0010*/ 	.short	0x0006
        /*0012*/ 	.short	0x0028
        /*0014*/ 	.byte	0x00, 0xf0, 0x11, 0x00


	//----- nvinfo : EIATTR_KPARAM_INFO
	.align		4
.L_32:
        /*0018*/ 	.byte	0x04, 0x17
        /*001a*/ 	.short	(.L_34 - .L_33)
.L_33:
        /*001c*/ 	.word	0x00000000
        /*0020*/ 	.short	0x0005
        /*0022*/ 	.short	0x001c
        /*0024*/ 	.byte	0x00, 0xf0, 0x31, 0x00


	//----- nvinfo : EIATTR_KPARAM_INFO
	.align		4
.L_34:
        /*0028*/ 	.byte	0x04, 0x17
        /*002a*/ 	.short	(.L_36 - .L_35)
.L_35:
        /*002c*/ 	.word	0x00000000
        /*0030*/ 	.short	0x0004
        /*0032*/ 	.short	0x0018
        /*0034*/ 	.byte	0x00, 0xf0, 0x11, 0x00


	//----- nvinfo : EIATTR_KPARAM_INFO
	.align		4
.L_36:
        /*0038*/ 	.byte	0x04, 0x17
        /*003a*/ 	.short	(.L_38 - .L_37)
.L_37:
        /*003c*/ 	.word	0x00000000
        /*0040*/ 	.short	0x0003
        /*0042*/ 	.short	0x0014
        /*0044*/ 	.byte	0x00, 0xf0, 0x11, 0x00


	//----- nvinfo : EIATTR_KPARAM_INFO
	.align		4
.L_38:
        /*0048*/ 	.byte	0x04, 0x17
        /*004a*/ 	.short	(.L_40 - .L_39)
.L_39:
        /*004c*/ 	.word	0x00000000
        /*0050*/ 	.short	0x0002
        /*0052*/ 	.short	0x0010
        /*0054*/ 	.byte	0x00, 0xf0, 0x11, 0x00


	//----- nvinfo : EIATTR_KPARAM_INFO
	.align		4
.L_40:
        /*0058*/ 	.byte	0x04, 0x17
        /*005a*/ 	.short	(.L_42 - .L_41)
.L_41:
        /*005c*/ 	.word	0x00000000
        /*0060*/ 	.short	0x0001
        /*0062*/ 	.short	0x0008
        /*0064*/ 	.byte	0x00, 0xf5, 0x21, 0x00


	//----- nvinfo : EIATTR_KPARAM_INFO
	.align		4
.L_42:
        /*0068*/ 	.byte	0x04, 0x17
        /*006a*/ 	.short	(.L_44 - .L_43)
.L_43:
        /*006c*/ 	.word	0x00000000
        /*0070*/ 	.short	0x0000
        /*0072*/ 	.short	0x0000
        /*0074*/ 	.byte	0x00, 0xf5, 0x21, 0x00


	//----- nvinfo : EIATTR_SPARSE_MMA_MASK
	.align		4
.L_44:
        /*0078*/ 	.byte	0x03, 0x50
        /*007a*/ 	.short	0x0000


	//----- nvinfo : EIATTR_MAXREG_COUNT
	.align		4
        /*007c*/ 	.byte	0x03, 0x1b
        /*007e*/ 	.short	0x00ff


	//----- nvinfo : EIATTR_NUM_BARRIERS
	.align		4
        /*0080*/ 	.byte	0x02, 0x4c
        /*0082*/ 	.byte	0x01
	.zero		1


	//----- nvinfo : EIATTR_MERCURY_ISA_VERSION
	.align		4
        /*0084*/ 	.byte	0x03, 0x5f
        /*0086*/ 	.short	0x0101


	//----- nvinfo : EIATTR_INT_WARP_WIDE_INSTR_OFFSETS
	.align		4
        /*0088*/ 	.byte	0x04, 0x31
        /*008a*/ 	.short	(.L_46 - .L_45)


	//   ....[0]....
.L_45:
        /*008c*/ 	.word	0x00000240


	//   ....[1]....
        /*0090*/ 	.word	0x00000310


	//----- nvinfo : EIATTR_VRC_CTA_INIT_COUNT
	.align		4
.L_46:
        /*0094*/ 	.byte	0x02, 0x4a
	.zero		1
	.zero		1


	//----- nvinfo : EIATTR_EXIT_INSTR_OFFSETS
	.align		4
        /*0098*/ 	.byte	0x04, 0x1c
        /*009a*/ 	.short	(.L_48 - .L_47)


	//   ....[0]....
.L_47:
        /*009c*/ 	.word	0x00000190


	//   ....[1]....
        /*00a0*/ 	.word	0x000001d0


	//   ....[2]....
        /*00a4*/ 	.word	0x000003f0


	//   ....[3]....
        /*00a8*/ 	.word	0x00000430


	//----- nvinfo : EIATTR_CRS_STACK_SIZE
	.align		4
.L_48:
        /*00ac*/ 	.byte	0x04, 0x1e
        /*00ae*/ 	.short	(.L_50 - .L_49)
.L_49:
        /*00b0*/ 	.word	0x00000000


	//----- nvinfo : EIATTR_CBANK_PARAM_SIZE
	.align		4
.L_50:
        /*00b4*/ 	.byte	0x03, 0x19
        /*00b6*/ 	.short	0x002c


	//----- nvinfo : EIATTR_PARAM_CBANK
	.align		4
        /*00b8*/ 	.byte	0x04, 0x0a
        /*00ba*/ 	.short	(.L_52 - .L_51)
	.align		4
.L_51:
        /*00bc*/ 	.word	index@(.nv.constant0.vecAddProxy)
        /*00c0*/ 	.short	0x0380
        /*00c2*/ 	.short	0x002c


	//----- nvinfo : EIATTR_SW_WAR
	.align		4
.L_52:
        /*00c4*/ 	.byte	0x04, 0x36
        /*00c6*/ 	.short	(.L_54 - .L_53)
.L_53:
        /*00c8*/ 	.word	0x00000008
.L_54:


//--------------------- .nv.callgraph             --------------------------
	.section	.nv.callgraph,"",@"SHT_CUDA_CALLGRAPH"
	.align	4
	.sectionentsize	8
	.align		4
        /*0000*/ 	.word	0x00000000
	.align		4
        /*0004*/ 	.word	0xffffffff
	.align		4
        /*0008*/ 	.word	0x00000000
	.align		4
        /*000c*/ 	.word	0xfffffffe
	.align		4
        /*0010*/ 	.word	0x00000000
	.align		4
        /*0014*/ 	.word	0xfffffffd
	.align		4
        /*0018*/ 	.word	0x00000000
	.align		4
        /*001c*/ 	.word	0xfffffffc


//--------------------- .nv.constant4             --------------------------
	.section	.nv.constant4,"a",@progbits
	.align	8
	.align		8
.nv.constant4:
        /*0000*/ 	.dword	finished


//--------------------- .text.vecAdd              --------------------------
	.section	.text.vecAdd,"ax",@progbits
	.align	128
        .global         vecAdd
        .type           vecAdd,@function
        .size           vecAdd,(.L_x_15 - vecAdd)
        .other          vecAdd,@"STO_CUDA_ENTRY STV_DEFAULT"
vecAdd:
.text.vecAdd:
[----:B------:R-:W-:Y:S01]  /*0000*/  LDC R1, c[0x0][0x37c] ;  /* 0x0000df00ff017b82 */ /* 0x000fe20000000800 */
[----:B------:R-:W0:Y:S01]  /*0010*/  S2R R3, SR_TID.X ;  /* 0x0000000000037919 */ /* 0x000e220000002100 */
[----:B------:R-:W1:Y:S06]  /*0020*/  LDCU UR4, c[0x0][0x370] ;  /* 0x00006e00ff0477ac */ /* 0x000e6c0008000800 */
[----:B------:R-:W0:Y:S01]  /*0030*/  S2UR UR5, SR_CTAID.X ;  /* 0x00000000000579c3 */ /* 0x000e220000002500 */
[----:B------:R-:W2:Y:S07]  /*0040*/  LDCU UR6, c[0x0][0x390] ;  /* 0x00007200ff0677ac */ /* 0x000eae0008000800 */
[----:B------:R-:W0:Y:S02]  /*0050*/  LDC R0, c[0x0][0x360] ;  /* 0x0000d800ff007b82 */ /* 0x000e240000000800 */
[----:B0-----:R-:W-:-:S02]  /*0060*/  IMAD R3, R0, UR5, R3 ;  /* 0x0000000500037c24 */ /* 0x001fc4000f8e0203 */
[----:B-1----:R-:W-:-:S03]  /*0070*/  IMAD R0, R0, UR4, RZ ;  /* 0x0000000400007c24 */ /* 0x002fc6000f8e02ff */
[----:B--2---:R-:W-:-:S13]  /*0080*/  ISETP.GE.AND P0, PT, R3, UR6, PT ;  /* 0x0000000603007c0c */ /* 0x004fda000bf06270 */
[----:B------:R-:W-:Y:S05]  /*0090*/  @P0 EXIT ;  /* 0x000000000000094d */ /* 0x000fea0003800000 */
[----:B------:R-:W0:Y:S01]  /*00a0*/  I2F.U32.RP R8, R0 ;  /* 0x0000000000087306 */ /* 0x000e220000209000 */
[C---:B------:R-:W-:Y:S01]  /*00b0*/  IMAD.IADD R2, R0.reuse, 0x1, R3 ;  /* 0x0000000100027824 */ /* 0x040fe200078e0203 */
[----:B------:R-:W-:Y:S01]  /*00c0*/  IADD3 R9, PT, PT, RZ, -R0, RZ ;  /* 0x80000000ff097210 */ /* 0x000fe20007ffe0ff */
[----:B------:R-:W1:Y:S01]  /*00d0*/  LDCU.64 UR4, c[0x0][0x358] ;  /* 0x00006b00ff0477ac */ /* 0x000e620008000a00 */
[----:B------:R-:W-:Y:S01]  /*00e0*/  ISETP.NE.U32.AND P2, PT, R0, RZ, PT ;  /* 0x000000ff0000720c */ /* 0x000fe20003f45070 */
[----:B------:R-:W-:Y:S01]  /*00f0*/  BSSY.RECONVERGENT B0, `(.L_x_0) ;  /* 0x0000028000007945 */ /* 0x000fe20003800200 */
[C---:B------:R-:W-:Y:S02]  /*0100*/  ISETP.GE.AND P0, PT, R2.reuse, UR6, PT ;  /* 0x0000000602007c0c */ /* 0x040fe4000bf06270 */
[----:B------:R-:W-:Y:S02]  /*0110*/  VIMNMX R7, PT, PT, R2, UR6, !PT ;  /* 0x0000000602077c48 */ /* 0x000fe4000ffe0100 */
[----:B------:R-:W-:-:S04]  /*0120*/  SEL R6, RZ, 0x1, P0 ;  /* 0x00000001ff067807 */ /* 0x000fc80000000000 */
[----:B------:R-:W-:Y:S01]  /*0130*/  IADD3 R7, PT, PT, R7, -R2, -R6 ;  /* 0x8000000207077210 */ /* 0x000fe20007ffe806 */
[----:B0-----:R-:W0:Y:S02]  /*0140*/  MUFU.RCP R8, R8 ;  /* 0x0000000800087308 */ /* 0x001e240000001000 */
[----:B0-----:R-:W-:-:S06]  /*0150*/  IADD3 R4, PT, PT, R8, 0xffffffe, RZ ;  /* 0x0ffffffe08047810 */ /* 0x001fcc0007ffe0ff */
[----:B------:R0:W2:Y:S02]  /*0160*/  F2I.FTZ.U32.TRUNC.NTZ R5, R4 ;  /* 0x0000000400057305 */ /* 0x0000a4000021f000 */
[----:B0-----:R-:W-:Y:S02]  /*0170*/  HFMA2 R4, -RZ, RZ, 0, 0 ;  /* 0x00000000ff047431 */ /* 0x001fe400000001ff */
[----:B--2---:R-:W-:-:S04]  /*0180*/  IMAD R9, R9, R5, RZ ;  /* 0x0000000509097224 */ /* 0x004fc800078e02ff */
[----:B------:R-:W-:-:S06]  /*0190*/  IMAD.HI.U32 R8, R5, R9, R4 ;  /* 0x0000000905087227 */ /* 0x000fcc00078e0004 */
[----:B------:R-:W-:-:S04]  /*01a0*/  IMAD.HI.U32 R5, R8, R7, RZ ;  /* 0x0000000708057227 */ /* 0x000fc800078e00ff */
[----:B------:R-:W-:-:S04]  /*01b0*/  IMAD.MOV R2, RZ, RZ, -R5 ;  /* 0x000000ffff027224 */ /* 0x000fc800078e0a05 */
[----:B------:R-:W-:-:S05]  /*01c0*/  IMAD R7, R0, R2, R7 ;  /* 0x0000000200077224 */ /* 0x000fca00078e0207 */
[----:B------:R-:W-:-:S13]  /*01d0*/  ISETP.GE.U32.AND P0, PT, R7, R0, PT ;  /* 0x000000000700720c */ /* 0x000fda0003f06070 */
[----:B------:R-:W-:Y:S01]  /*01e0*/  @P0 IADD3 R7, PT, PT, -R0, R7, RZ ;  /* 0x0000000700070210 */ /* 0x000fe20007ffe1ff */
[----:B------:R-:W-:-:S03]  /*01f0*/  @P0 VIADD R5, R5, 0x1 ;  /* 0x0000000105050836 */ /* 0x000fc60000000000 */
[----:B------:R-:W-:-:S13]  /*0200*/  ISETP.GE.U32.AND P1, PT, R7, R0, PT ;  /* 0x000000000700720c */ /* 0x000fda0003f26070 */
[----:B------:R-:W-:Y:S02]  /*0210*/  @P1 IADD3 R5, PT, PT, R5, 0x1, RZ ;  /* 0x0000000105051810 */ /* 0x000fe40007ffe0ff */
[----:B------:R-:W-:-:S05]  /*0220*/  @!P2 LOP3.LUT R5, RZ, R0, RZ, 0x33, !PT ;  /* 0x00000000ff05a212 */ /* 0x000fca00078e33ff */
[----:B------:R-:W-:-:S05]  /*0230*/  IMAD.IADD R2, R6, 0x1, R5 ;  /* 0x0000000106027824 */ /* 0x000fca00078e0205 */
[C---:B------:R-:W-:Y:S02]  /*0240*/  LOP3.LUT R4, R2.reuse, 0x3, RZ, 0xc0, !PT ;  /* 0x0000000302047812 */ /* 0x040fe400078ec0ff */
[----:B------:R-:W-:Y:S02]  /*0250*/  ISETP.GE.U32.AND P1, PT, R2, 0x3, PT ;  /* 0x000000030200780c */ /* 0x000fe40003f26070 */
[----:B------:R-:W-:-:S13]  /*0260*/  ISETP.NE.AND P0, PT, R4, 0x3, PT ;  /* 0x000000030400780c */ /* 0x000fda0003f05270 */
[----:B-1----:R-:W-:Y:S05]  /*0270*/  @!P0 BRA `(.L_x_1) ;  /* 0x00000000003c8947 */ /* 0x002fea0003800000 */
[----:B------:R-:W0:Y:S01]  /*0280*/  LDC.64 R10, c[0x0][0x380] ;  /* 0x0000e000ff0a7b82 */ /* 0x000e220000000a00 */
[----:B------:R-:W-:-:S04]  /*0290*/  IADD3 R2, PT, PT, R2, 0x1, RZ ;  /* 0x0000000102027810 */ /* 0x000fc80007ffe0ff */
[----:B------:R-:W-:-:S03]  /*02a0*/  LOP3.LUT R2, R2, 0x3, RZ, 0xc0, !PT ;  /* 0x0000000302027812 */ /* 0x000fc600078ec0ff */
[----:B------:R-:W1:Y:S02]  /*02b0*/  LDC.64 R8, c[0x0][0x388] ;  /* 0x0000e200ff087b82 */ /* 0x000e640000000a00 */
[----:B------:R-:W-:-:S07]  /*02c0*/  IMAD.MOV R2, RZ, RZ, -R2 ;  /* 0x000000ffff027224 */ /* 0x000fce00078e0a02 */
.L_x_2:
[----:B0-----:R-:W-:-:S04]  /*02d0*/  IMAD.WIDE R6, R3, 0x4, R10 ;  /* 0x0000000403067825 */ /* 0x001fc800078e020a */
[----:B-12---:R-:W-:Y:S02]  /*02e0*/  IMAD.WIDE R4, R3, 0x4, R8 ;  /* 0x0000000403047825 */ /* 0x006fe400078e0208 */
[----:B------:R-:W2:Y:S04]  /*02f0*/  LDG.E R6, desc[UR4][R6.64] ;  /* 0x0000000406067981 */ /* 0x000ea8000c1e1900 */
[----:B------:R-:W2:Y:S01]  /*0300*/  LDG.E R13, desc[UR4][R4.64] ;  /* 0x00000004040d7981 */ /* 0x000ea2000c1e1900 */
[----:B------:R-:W-:Y:S01]  /*0310*/  VIADD R2, R2, 0x1 ;  /* 0x0000000102027836 */ /* 0x000fe20000000000 */
[----:B------:R-:W-:-:S04]  /*0320*/  IADD3 R3, PT, PT, R0, R3, RZ ;  /* 0x0000000300037210 */ /* 0x000fc80007ffe0ff */
[----:B------:R-:W-:Y:S02]  /*0330*/  ISETP.NE.AND P0, PT, R2, RZ, PT ;  /* 0x000000ff0200720c */ /* 0x000fe40003f05270 */
[----:B--2---:R-:W-:-:S05]  /*0340*/  IADD3 R13, PT, PT, R6, R13, RZ ;  /* 0x0000000d060d7210 */ /* 0x004fca0007ffe0ff */
[----:B------:R2:W-:Y:S06]  /*0350*/  STG.E desc[UR4][R4.64], R13 ;  /* 0x0000000d04007986 */ /* 0x0005ec000c101904 */
[----:B------:R-:W-:Y:S05]  /*0360*/  @P0 BRA `(.L_x_2) ;  /* 0xfffffffc00d80947 */ /* 0x000fea000383ffff */
.L_x_1:
[----:B------:R-:W-:Y:S05]  /*0370*/  BSYNC.RECONVERGENT B0 ;  /* 0x0000000000007941 */ /* 0x000fea0003800200 */
.L_x_0:
[----:B------:R-:W-:Y:S05]  /*0380*/  @!P1 EXIT ;  /* 0x000000000000994d */ /* 0x000fea0003800000 */
.L_x_3:
[----:B-12---:R-:W0:Y:S08]  /*0390*/  LDC.64 R4, c[0x0][0x380] ;  /* 0x0000e000ff047b82 */ /* 0x006e300000000a00 */
[----:B------:R-:W1:Y:S01]  /*03a0*/  LDC.64 R6, c[0x0][0x388] ;  /* 0x0000e200ff067b82 */ /* 0x000e620000000a00 */
[----:B0-----:R-:W-:-:S05]  /*03b0*/  IMAD.WIDE R12, R3, 0x4, R4 ;  /* 0x00000004030c7825 */ /* 0x001fca00078e0204 */
[----:B------:R-:W2:Y:S01]  /*03c0*/  LDG.E R2, desc[UR4][R12.64] ;  /* 0x000000040c027981 */ /* 0x000ea2000c1e1900 */
[----:B-1----:R-:W-:-:S05]  /*03d0*/  IMAD.WIDE R14, R3, 0x4, R6 ;  /* 0x00000004030e7825 */ /* 0x002fca00078e0206 */
[----:B------:R-:W2:Y:S01]  /*03e0*/  LDG.E R5, desc[UR4][R14.64] ;  /* 0x000000040e057981 */ /* 0x000ea2000c1e1900 */
[----:B------:R-:W-:-:S04]  /*03f0*/  IMAD.WIDE R6, R0, 0x4, R14 ;  /* 0x0000000400067825 */ /* 0x000fc800078e020e */
[----:B--2---:R-:W-:Y:S02]  /*0400*/  IMAD.IADD R17, R2, 0x1, R5 ;  /* 0x0000000102117824 */ /* 0x004fe400078e0205 */
[----:B------:R-:W-:-:S03]  /*0410*/  IMAD.WIDE R4, R0, 0x4, R12 ;  /* 0x0000000400047825 */ /* 0x000fc600078e020c */
[----:B------:R0:W-:Y:S04]  /*0420*/  STG.E desc[UR4][R14.64], R17 ;  /* 0x000000110e007986 */ /* 0x0001e8000c101904 */
[----:B------:R-:W2:Y:S04]  /*0430*/  LDG.E R2, desc[UR4][R4.64] ;  /* 0x0000000404027981 */ /* 0x000ea8000c1e1900 */
[----:B------:R-:W2:Y:S01]  /*0440*/  LDG.E R9, desc[UR4][R6.64] ;  /* 0x0000000406097981 */ /* 0x000ea2000c1e1900 */
[----:B------:R-:W-:Y:S01]  /*0450*/  IMAD.WIDE R10, R0, 0x4, R6 ;  /* 0x00000004000a7825 */ /* 0x000fe200078e0206 */
[----:B--2---:R-:W-:-:S03]  /*0460*/  IADD3 R19, PT, PT, R2, R9, RZ ;  /* 0x0000000902137210 */ /* 0x004fc60007ffe0ff */
[C---:B------:R-:W-:Y:S02]  /*0470*/  IMAD.WIDE R8, R0.reuse, 0x4, R4 ;  /* 0x0000000400087825 */ /* 0x040fe400078e0204 */
[----:B------:R1:W-:Y:S04]  /*0480*/  STG.E desc[UR4][R6.64], R19 ;  /* 0x0000001306007986 */ /* 0x0003e8000c101904 */
[----:B------:R-:W2:Y:S04]  /*0490*/  LDG.E R2, desc[UR4][R8.64] ;  /* 0x0000000408027981 */ /* 0x000ea8000c1e1900 */
[----:B------:R-:W2:Y:S01]  /*04a0*/  LDG.E R13, desc[UR4][R10.64] ;  /* 0x000000040a0d7981 */ /* 0x000ea2000c1e1900 */
[----:B0-----:R-:W-:-:S04]  /*04b0*/  IMAD.WIDE R14, R0, 0x4, R10 ;  /* 0x00000004000e7825 */ /* 0x001fc800078e020a */
[----:B--2---:R-:W-:Y:S02]  /*04c0*/  IMAD.IADD R21, R2, 0x1, R13 ;  /* 0x0000000102157824 */ /* 0x004fe400078e020d */
[----:B------:R-:W-:-:S03]  /*04d0*/  IMAD.WIDE R12, R0, 0x4, R8 ;  /* 0x00000004000c7825 */ /* 0x000fc600078e0208 */
[----:B------:R1:W-:Y:S04]  /*04e0*/  STG.E desc[UR4][R10.64], R21 ;  /* 0x000000150a007986 */ /* 0x0003e8000c101904 */
[----:B------:R-:W2:Y:S04]  /*04f0*/  LDG.E R12, desc[UR4][R12.64] ;  /* 0x000000040c0c7981 */ /* 0x000ea8000c1e1900 */
[----:B------:R-:W2:Y:S01]  /*0500*/  LDG.E R5, desc[UR4][R14.64] ;  /* 0x000000040e057981 */ /* 0x000ea2000c1e1900 */
[----:B------:R-:W-:-:S05]  /*0510*/  IMAD R3, R0, 0x4, R3 ;  /* 0x0000000400037824 */ /* 0x000fca00078e0203 */
[----:B------:R-:W-:Y:S02]  /*0520*/  ISETP.GE.AND P0, PT, R3, UR6, PT ;  /* 0x0000000603007c0c */ /* 0x000fe4000bf06270 */
[----:B--2---:R-:W-:-:S05]  /*0530*/  IADD3 R5, PT, PT, R12, R5, RZ ;  /* 0x000000050c057210 */ /* 0x004fca0007ffe0ff */
[----:B------:R1:W-:Y:S06]  /*0540*/  STG.E desc[UR4][R14.64], R5 ;  /* 0x000000050e007986 */ /* 0x0003ec000c101904 */
[----:B------:R-:W-:Y:S05]  /*0550*/  @!P0 BRA `(.L_x_3) ;  /* 0xfffffffc008c8947 */ /* 0x000fea000383ffff */
[----:B------:R-:W-:Y:S05]  /*0560*/  EXIT ;  /* 0x000000000000794d */ /* 0x000fea0003800000 */
.L_x_4:
[----:B------:R-:W-:-:S00]  /*0570*/  BRA `(.L_x_4) ;  /* 0xfffffffc00fc7947 */ /* 0x000fc0000383ffff */
[----:B------:R-:W-:-:S00]  /*0580*/  NOP ;  /* 0x0000000000007918 */ /* 0x000fc00000000000 */
[----:B------:R-:W-:-:S00]  /*0590*/  NOP ;  /* 0x0000000000007918 */ /* 0x000fc00000000000 */
[----:B------:R-:W-:-:S00]  /*05a0*/  NOP ;  /* 0x0000000000007918 */ /* 0x000fc00000000000 */
[----:B------:R-:W-:-:S00]  /*05b0*/  NOP ;  /* 0x0000000000007918 */ /* 0x000fc00000000000 */
[----:B------:R-:W-:-:S00]  /*05c0*/  NOP ;  /* 0x0000000000007918 */ /* 0x000fc00000000000 */
[----:B------:R-:W-:-:S00]  /*05d0*/  NOP ;  /* 0x0000000000007918 */ /* 0x000fc00000000000 */
[----:B------:R-:W-:-:S00]  /*05e0*/  NOP ;  /* 0x0000000000007918 */ /* 0x000fc00000000000 */
[----:B------:R-:W-:-:S00]  /*05f0*/  NOP ;  /* 0x0000000000007918 */ /* 0x000fc00000000000 */
.L_x_15:


//--------------------- .text.vecAddProxy         --------------------------
	.section	.text.vecAddProxy,"ax",@progbits
	.align	128
        .global         vecAddProxy
        .type           vecAddProxy,@function
        .size           vecAddProxy,(.L_x_16 - vecAddProxy)
        .other          vecAddProxy,@"STO_CUDA_ENTRY STV_DEFAULT"
vecAddProxy:
.text.vecAddProxy:
[----:B------:R-:W-:Y:S01]  /*0000*/  LDC R1, c[0x0][0x37c] ;  /* 0x0000df00ff017b82 */ /* 0x000fe20000000800 */
[----:B------:R-:W0:Y:S01]  /*0010*/  S2R R3, SR_TID.Y ;  /* 0x0000000000037919 */ /* 0x000e220000002200 */
[----:B------:R-:W-:Y:S01]  /*0020*/  BSSY.RECONVERGENT B0, `(.L_x_5) ;  /* 0x0000010000007945 */ /* 0x000fe20003800200 */
[----:B------:R-:W0:Y:S01]  /*0030*/  S2R R2, SR_TID.Z ;  /* 0x0000000000027919 */ /* 0x000e220000002300 */
[----:B------:R-:W1:Y:S01]  /*0040*/  S2R R0, SR_TID.X ;  /* 0x0000000000007919 */ /* 0x000e620000002100 */
[----:B0-----:R-:W-:-:S04]  /*0050*/  LOP3.LUT R3, R3, R2, RZ, 0xfc, !PT ;  /* 0x0000000203037212 */ /* 0x001fc800078efcff */
[----:B-1----:R-:W-:-:S13]  /*0060*/  LOP3.LUT P0, R3, R3, RZ, R0, 0xfa, !PT ;  /* 0x000000ff03037212 */ /* 0x002fda000780fa00 */
[----:B------:R-:W-:Y:S05]  /*0070*/  @P0 BRA `(.L_x_6) ;  /* 0x0000000000280947 */ /* 0x000fea0003800000 */
[----:B------:R-:W0:Y:S01]  /*0080*/  S2UR UR6, SR_VIRTUALSMID ;  /* 0x00000000000679c3 */ /* 0x000e220000004300 */
[----:B------:R-:W-:-:S07]  /*0090*/  UMOV UR4, 0x400 ;  /* 0x0000040000047882 */ /* 0x000fce0000000000 */
[----:B------:R-:W0:Y:S08]  /*00a0*/  LDC R2, c[0x0][0x398] ;  /* 0x0000e600ff027b82 */ /* 0x000e300000000800 */
[----:B------:R-:W1:Y:S08]  /*00b0*/  S2UR UR5, SR_CgaCtaId ;  /* 0x00000000000579c3 */ /* 0x000e700000008800 */
[----:B------:R-:W2:Y:S01]  /*00c0*/  LDC R4, c[0x0][0x394] ;  /* 0x0000e500ff047b82 */ /* 0x000ea20000000800 */
[----:B0-----:R-:W-:Y:S01]  /*00d0*/  ISETP.LE.AND P0, PT, R2, UR6, PT ;  /* 0x0000000602007c0c */ /* 0x001fe2000bf03270 */
[----:B-1----:R-:W-:-:S03]  /*00e0*/  ULEA UR4, UR5, UR4, 0x18 ;  /* 0x0000000405047291 */ /* 0x002fc6000f8ec0ff */
[----:B--2---:R-:W-:-:S04]  /*00f0*/  ISETP.GT.OR P0, PT, R4, UR6, P0 ;  /* 0x0000000604007c0c */ /* 0x004fc80008704670 */
[----:B------:R-:W-:-:S05]  /*0100*/  SEL R2, RZ, 0x1, !P0 ;  /* 0x00000001ff027807 */ /* 0x000fca0004000000 */
[----:B------:R0:W-:Y:S04]  /*0110*/  STS.U8 [UR4], R2 ;  /* 0x00000002ff007988 */ /* 0x0001e80008000004 */
.L_x_6:
[----:B------:R-:W-:Y:S05]  /*0120*/  BSYNC.RECONVERGENT B0 ;  /* 0x0000000000007941 */ /* 0x000fea0003800200 */
.L_x_5:
[----:B------:R-:W1:Y:S08]  /*0130*/  S2UR UR5, SR_CgaCtaId ;  /* 0x00000000000579c3 */ /* 0x000e700000008800 */
[----:B------:R-:W-:Y:S06]  /*0140*/  BAR.SYNC.DEFER_BLOCKING 0x0 ;  /* 0x0000000000007b1d */ /* 0x000fec0000010000 */
[----:B------:R-:W-:-:S02]  /*0150*/  UMOV UR4, 0x400 ;  /* 0x0000040000047882 */ /* 0x000fc40000000000 */
[----:B-1----:R-:W-:-:S09]  /*0160*/  ULEA UR4, UR5, UR4, 0x18 ;  /* 0x0000000405047291 */ /* 0x002fd2000f8ec0ff */
[----:B0-----:R-:W0:Y:S02]  /*0170*/  LDS.U8 R2, [UR4] ;  /* 0x00000004ff027984 */ /* 0x001e240008000000 */
[----:B0-----:R-:W-:-:S13]  /*0180*/  ISETP.NE.AND P0, PT, R2, RZ, PT ;  /* 0x000000ff0200720c */ /* 0x001fda0003f05270 */
[----:B------:R-:W-:Y:S05]  /*0190*/  @P0 EXIT ;  /* 0x000000000000094d */ /* 0x000fea0003800000 */
[----:B------:R-:W0:Y:S01]  /*01a0*/  LDC R2, c[0x0][0x3a8] ;  /* 0x0000ea00ff027b82 */ /* 0x000e220000000800 */
[----:B------:R-:W-:Y:S01]  /*01b0*/  STS [UR4+0x4], RZ ;  /* 0x000004ffff007988 */ /* 0x000fe20008000804 */
[----:B0-----:R-:W-:-:S13]  /*01c0*/  ISETP.GE.AND P0, PT, R2, 0x1, PT ;  /* 0x000000010200780c */ /* 0x001fda0003f06270 */
[----:B------:R-:W-:Y:S05]  /*01d0*/  @!P0 EXIT ;  /* 0x000000000000894d */ /* 0x000fea0003800000 */
[----:B------:R-:W-:Y:S01]  /*01e0*/  ISETP.NE.AND P0, PT, R3, RZ, PT ;  /* 0x000000ff0300720c */ /* 0x000fe20003f05270 */
[----:B------:R-:W0:Y:S01]  /*01f0*/  LDCU UR6, c[0x0][0x360] ;  /* 0x00006c00ff0677ac */ /* 0x000e220008000800 */
[----:B------:R-:W1:Y:S11]  /*0200*/  LDCU.64 UR8, c[0x0][0x358] ;  /* 0x00006b00ff0877ac */ /* 0x000e760008000a00 */
.L_x_13:
[----:B------:R-:W-:Y:S04]  /*0210*/  BSSY.RECONVERGENT B0, `(.L_x_7) ;  /* 0x0000017000007945 */ /* 0x000fe80003800200 */
[----:B--2---:R-:W-:Y:S05]  /*0220*/  @P0 BRA `(.L_x_8) ;  /* 0x0000000000540947 */ /* 0x004fea0003800000 */
[----:B------:R-:W2:Y:S01]  /*0230*/  S2R R5, SR_LANEID ;  /* 0x0000000000057919 */ /* 0x000ea20000000000 */
[----:B------:R-:W-:Y:S01]  /*0240*/  VOTEU.ANY UR4, UPT, PT ;  /* 0x0000000000047886 */ /* 0x000fe200038e0100 */
[----:B------:R-:W1:Y:S01]  /*0250*/  LDC.64 R2, c[0x4][RZ] ;  /* 0x01000000ff027b82 */ /* 0x000e620000000a00 */
[----:B------:R-:W2:Y:S08]  /*0260*/  FLO.U32 R6, UR4 ;  /* 0x0000000400067d00 */ /* 0x000eb000080e0000 */
[----:B------:R-:W3:Y:S01]  /*0270*/  POPC R4, UR4 ;  /* 0x0000000400047d09 */ /* 0x000ee20008000000 */
[----:B--2---:R-:W-:Y:S01]  /*0280*/  ISETP.EQ.U32.AND P1, PT, R6, R5, PT ;  /* 0x000000050600720c */ /* 0x004fe20003f22070 */
[----:B---3--:R-:W-:-:S12]  /*0290*/  IMAD R5, R4, 0xa, RZ ;  /* 0x0000000a04057824 */ /* 0x008fd800078e02ff */
[----:B-1----:R1:W2:Y:S01]  /*02a0*/  @P1 ATOMG.E.ADD.STRONG.GPU PT, R3, desc[UR8][R2.64], R5 ;  /* 0x80000005020319a8 */ /* 0x0022a200081ef108 */
[----:B------:R-:W3:Y:S01]  /*02b0*/  S2UR UR5, SR_CgaCtaId ;  /* 0x00000000000579c3 */ /* 0x000ee20000008800 */
[----:B------:R-:W4:Y:S01]  /*02c0*/  S2R R7, SR_LTMASK ;  /* 0x0000000000077919 */ /* 0x000f220000003900 */
[----:B-1----:R-:W-:Y:S01]  /*02d0*/  IMAD.MOV.U32 R2, RZ, RZ, 0x1 ;  /* 0x00000001ff027424 */ /* 0x002fe200078e00ff */
[----:B----4-:R-:W-:Y:S01]  /*02e0*/  LOP3.LUT R7, R7, UR4, RZ, 0xc0, !PT ;  /* 0x0000000407077c12 */ /* 0x010fe2000f8ec0ff */
[----:B------:R-:W1:Y:S05]  /*02f0*/  LDCU UR4, c[0x0][0x3a8] ;  /* 0x00007500ff0477ac */ /* 0x000e6a0008000800 */
[----:B------:R-:W4:Y:S01]  /*0300*/  POPC R7, R7 ;  /* 0x0000000700077309 */ /* 0x000f220000000000 */
[----:B--2---:R-:W4:Y:S02]  /*0310*/  SHFL.IDX PT, R4, R3, R6, 0x1f ;  /* 0x00001f0603047589 */ /* 0x004f2400000e0000 */
[----:B----4-:R-:W-:-:S05]  /*0320*/  IMAD R4, R7, 0xa, R4 ;  /* 0x0000000a07047824 */ /* 0x010fca00078e0204 */
[----:B-1----:R-:W-:Y:S01]  /*0330*/  ISETP.GE.AND P1, PT, R4, UR4, PT ;  /* 0x0000000404007c0c */ /* 0x002fe2000bf26270 */
[----:B------:R-:W-:Y:S02]  /*0340*/  UMOV UR4, 0x400 ;  /* 0x0000040000047882 */ /* 0x000fe40000000000 */
[----:B---3--:R-:W-:-:S09]  /*0350*/  ULEA UR4, UR5, UR4, 0x18 ;  /* 0x0000000405047291 */ /* 0x008fd2000f8ec0ff */
[----:B------:R2:W-:Y:S04]  /*0360*/  STS [UR4+0x4], R4 ;  /* 0x00000404ff007988 */ /* 0x0005e80008000804 */
[----:B------:R2:W-:Y:S02]  /*0370*/  @P1 STS.U8 [UR4], R2 ;  /* 0x00000002ff001988 */ /* 0x0005e40008000004 */
.L_x_8:
[----:B01----:R-:W-:Y:S05]  /*0380*/  BSYNC.RECONVERGENT B0 ;  /* 0x0000000000007941 */ /* 0x003fea0003800200 */
.L_x_7:
[----:B------:R-:W0:Y:S08]  /*0390*/  S2UR UR5, SR_CgaCtaId ;  /* 0x00000000000579c3 */ /* 0x000e300000008800 */
[----:B------:R-:W-:Y:S06]  /*03a0*/  BAR.SYNC.DEFER_BLOCKING 0x0 ;  /* 0x0000000000007b1d */ /* 0x000fec0000010000 */
[----:B------:R-:W-:-:S02]  /*03b0*/  UMOV UR4, 0x400 ;  /* 0x0000040000047882 */ /* 0x000fc40000000000 */
[----:B0-----:R-:W-:-:S09]  /*03c0*/  ULEA UR4, UR5, UR4, 0x18 ;  /* 0x0000000405047291 */ /* 0x001fd2000f8ec0ff */
[----:B--2---:R-:W0:Y:S02]  /*03d0*/  LDS.U8 R2, [UR4] ;  /* 0x00000004ff027984 */ /* 0x004e240008000000 */
[----:B0-----:R-:W-:-:S13]  /*03e0*/  ISETP.NE.AND P1, PT, R2, RZ, PT ;  /* 0x000000ff0200720c */ /* 0x001fda0003f25270 */
[----:B------:R-:W-:Y:S05]  /*03f0*/  @P1 EXIT ;  /* 0x000000000000194d */ /* 0x000fea0003800000 */
[----:B------:R-:W0:Y:S01]  /*0400*/  LDS R2, [UR4+0x4] ;  /* 0x00000404ff027984 */ /* 0x000e220008000800 */
[----:B------:R-:W0:Y:S02]  /*0410*/  LDC R15, c[0x0][0x3a8] ;  /* 0x0000ea00ff0f7b82 */ /* 0x000e240000000800 */
[----:B0-----:R-:W-:-:S13]  /*0420*/  ISETP.GE.AND P1, PT, R2, R15, PT ;  /* 0x0000000f0200720c */ /* 0x001fda0003f26270 */
[----:B------:R-:W-:Y:S05]  /*0430*/  @P1 EXIT ;  /* 0x000000000000194d */ /* 0x000fea0003800000 */
[----:B------:R-:W-:-:S07]  /*0440*/  VIADDMNMX R15, R2, 0xa, R15, PT ;  /* 0x0000000a020f7846 */ /* 0x000fce000380010f */
.L_x_12:
[----:B------:R-:W0:Y:S01]  /*0450*/  LDC R12, c[0x0][0x39c] ;  /* 0x0000e700ff0c7b82 */ /* 0x000e220000000800 */
[----:B------:R-:W1:Y:S01]  /*0460*/  LDCU UR4, c[0x0][0x390] ;  /* 0x00007200ff0477ac */ /* 0x000e620008000800 */
[----:B------:R-:W-:Y:S01]  /*0470*/  BSSY.RECONVERGENT B0, `(.L_x_9) ;  /* 0x0000023000007945 */ /* 0x000fe20003800200 */
[----:B0-----:R-:W0:Y:S01]  /*0480*/  I2F.U32.RP R3, R12 ;  /* 0x0000000c00037306 */ /* 0x001e220000209000 */
[----:B------:R-:W-:-:S07]  /*0490*/  ISETP.NE.U32.AND P2, PT, R12, RZ, PT ;  /* 0x000000ff0c00720c */ /* 0x000fce0003f45070 */
[----:B0-----:R-:W0:Y:S02]  /*04a0*/  MUFU.RCP R3, R3 ;  /* 0x0000000300037308 */ /* 0x001e240000001000 */
[----:B0-----:R-:W-:-:S06]  /*04b0*/  VIADD R4, R3, 0xffffffe ;  /* 0x0ffffffe03047836 */ /* 0x001fcc0000000000 */
[----:B--2---:R0:W2:Y:S02]  /*04c0*/  F2I.FTZ.U32.TRUNC.NTZ R5, R4 ;  /* 0x0000000400057305 */ /* 0x0040a4000021f000 */
[----:B0-----:R-:W-:Y:S02]  /*04d0*/  IMAD.MOV.U32 R4, RZ, RZ, RZ ;  /* 0x000000ffff047224 */ /* 0x001fe400078e00ff */
[----:B--2---:R-:W-:-:S04]  /*04e0*/  IMAD.MOV R7, RZ, RZ, -R5 ;  /* 0x000000ffff077224 */ /* 0x004fc800078e0a05 */
[----:B------:R-:W-:-:S04]  /*04f0*/  IMAD R7, R7, R12, RZ ;  /* 0x0000000c07077224 */ /* 0x000fc800078e02ff */
[----:B------:R-:W-:-:S06]  /*0500*/  IMAD.HI.U32 R5, R5, R7, R4 ;  /* 0x0000000705057227 */ /* 0x000fcc00078e0004 */
[----:B------:R-:W-:-:S04]  /*0510*/  IMAD.HI.U32 R5, R5, R2, RZ ;  /* 0x0000000205057227 */ /* 0x000fc800078e00ff */
[----:B------:R-:W-:-:S04]  /*0520*/  IMAD.MOV R5, RZ, RZ, -R5 ;  /* 0x000000ffff057224 */ /* 0x000fc800078e0a05 */
[----:B------:R-:W-:Y:S02]  /*0530*/  IMAD R5, R12, R5, R2 ;  /* 0x000000050c057224 */ /* 0x000fe400078e0202 */
[----:B------:R-:W-:-:S03]  /*0540*/  VIADD R2, R2, 0x1 ;  /* 0x0000000102027836 */ /* 0x000fc60000000000 */
[----:B------:R-:W-:-:S13]  /*0550*/  ISETP.GE.U32.AND P1, PT, R5, R12, PT ;  /* 0x0000000c0500720c */ /* 0x000fda0003f26070 */
[----:B------:R-:W-:-:S05]  /*0560*/  @P1 IMAD.IADD R5, R5, 0x1, -R12 ;  /* 0x0000000105051824 */ /* 0x000fca00078e0a0c */
[----:B------:R-:W-:-:S13]  /*0570*/  ISETP.GE.U32.AND P1, PT, R5, R12, PT ;  /* 0x0000000c0500720c */ /* 0x000fda0003f26070 */
[----:B------:R-:W-:Y:S01]  /*0580*/  @P1 IMAD.IADD R5, R5, 0x1, -R12 ;  /* 0x0000000105051824 */ /* 0x000fe200078e0a0c */
[----:B------:R-:W-:Y:S02]  /*0590*/  @!P2 LOP3.LUT R5, RZ, R12, RZ, 0x33, !PT ;  /* 0x0000000cff05a212 */ /* 0x000fe400078e33ff */
[----:B------:R-:W-:-:S03]  /*05a0*/  ISETP.GE.AND P1, PT, R2, R15, PT ;  /* 0x0000000f0200720c */ /* 0x000fc60003f26270 */
[----:B------:R-:W-:-:S05]  /*05b0*/  IMAD R5, R5, UR6, R0 ;  /* 0x0000000605057c24 */ /* 0x000fca000f8e0200 */
[----:B-1----:R-:W-:-:S13]  /*05c0*/  ISETP.GE.AND P2, PT, R5, UR4, PT ;  /* 0x0000000405007c0c */ /* 0x002fda000bf46270 */
[----:B------:R-:W-:Y:S05]  /*05d0*/  @P2 BRA `(.L_x_10) ;  /* 0x0000000000302947 */ /* 0x000fea0003800000 */
[----:B------:R-:W0:Y:S01]  /*05e0*/  LDC.64 R8, c[0x0][0x380] ;  /* 0x0000e000ff087b82 */ /* 0x000e220000000a00 */
[----:B------:R-:W-:-:S07]  /*05f0*/  IMAD.MOV.U32 R3, RZ, RZ, R5 ;  /* 0x000000ffff037224 */ /* 0x000fce00078e0005 */
[----:B------:R-:W1:Y:S02]  /*0600*/  LDC.64 R10, c[0x0][0x388] ;  /* 0x0000e200ff0a7b82 */ /* 0x000e640000000a00 */
.L_x_11:
[----:B0-----:R-:W-:-:S04]  /*0610*/  IMAD.WIDE R4, R3, 0x4, R8 ;  /* 0x0000000403047825 */ /* 0x001fc800078e0208 */
[----:B-12---:R-:W-:Y:S02]  /*0620*/  IMAD.WIDE R6, R3, 0x4, R10 ;  /* 0x0000000403067825 */ /* 0x006fe400078e020a */
[----:B------:R-:W2:Y:S04]  /*0630*/  LDG.E R4, desc[UR8][R4.64] ;  /* 0x0000000804047981 */ /* 0x000ea8000c1e1900 */
[----:B------:R-:W2:Y:S01]  /*0640*/  LDG.E R13, desc[UR8][R6.64] ;  /* 0x00000008060d7981 */ /* 0x000ea2000c1e1900 */
[----:B------:R-:W-:-:S05]  /*0650*/  IMAD R3, R12, UR6, R3 ;  /* 0x000000060c037c24 */ /* 0x000fca000f8e0203 */
[----:B------:R-:W-:Y:S01]  /*0660*/  ISETP.GE.AND P2, PT, R3, UR4, PT ;  /* 0x0000000403007c0c */ /* 0x000fe2000bf46270 */
[----:B--2---:R-:W-:-:S05]  /*0670*/  IMAD.IADD R13, R4, 0x1, R13 ;  /* 0x00000001040d7824 */ /* 0x004fca00078e020d */
[----:B------:R2:W-:Y:S07]  /*0680*/  STG.E desc[UR8][R6.64], R13 ;  /* 0x0000000d06007986 */ /* 0x0005ee000c101908 */
[----:B------:R-:W-:Y:S05]  /*0690*/  @!P2 BRA `(.L_x_11) ;  /* 0xfffffffc00dca947 */ /* 0x000fea000383ffff */
.L_x_10:
[----:B------:R-:W-:Y:S05]  /*06a0*/  BSYNC.RECONVERGENT B0 ;  /* 0x0000000000007941 */ /* 0x000fea0003800200 */
.L_x_9:
[----:B------:R-:W-:Y:S05]  /*06b0*/  @!P1 BRA `(.L_x_12) ;  /* 0xfffffffc00649947 */ /* 0x000fea000383ffff */
[----:B------:R-:W-:Y:S05]  /*06c0*/  BRA `(.L_x_13) ;  /* 0xfffffff800d07947 */ /* 0x000fea000383ffff */
.L_x_14:
        /* <DEDUP_REMOVED lines=11> */
.L_x_16:


//--------------------- .nv.shared.reserved.0     --------------------------
	.section	.nv.shared.reserved.0,"aw",@nobits
	.weak		__nv_reservedSMEM_offset_0_alias
	.size		__nv_reservedSMEM_offset_0_alias, 0, 64
	.other		__nv_reservedSMEM_offset_0_alias,@"STO_CUDA_RESERVED_SHARED STV_DEFAULT"
__nv_reservedSMEM_offset_0_alias:
	.zero		0
	.zero		64


//--------------------- .nv.global                --------------------------
	.section	.nv.global,"aw",@nobits
	.align	4
.nv.global:
	.type		finished,@object
	.size		finished,(.L_0 - finished)
finished:
	.zero		4
.L_0:


//--------------------- .nv.shared.vecAddProxy    --------------------------
	.section	.nv.shared.vecAddProxy,"aw",@nobits
	.sectionflags	@""
	.align	4
.nv.shared.vecAddProxy:
	.zero		1032


//--------------------- .nv.constant0.vecAdd      --------------------------
	.section	.nv.constant0.vecAdd,"a",@progbits
	.sectionflags	@""
	.align	4
.nv.constant0.vecAdd:
	.zero		916


//--------------------- .nv.constant0.vecAddProxy --------------------------
	.section	.nv.constant0.vecAddProxy,"a",@progbits
	.sectionflags	@""
	.align	4
.nv.constant0.vecAddProxy:
	.zero		940


//--------------------- SYMBOLS --------------------------

	.type		.nv.reservedSmem.offset0,@object
	.size		.nv.reservedSmem.offset0,0x4
	.type		.nv.reservedSmem.cap,@object
	.size		.nv.reservedSmem.cap,0x4
